//
// Generated by NVIDIA NVVM Compiler
//
// Compiler Build ID: CL-36424714
// Cuda compilation tools, release 13.0, V13.0.88
// Based on NVVM 20.0.0
//

.version 9.0
.target sm_100
.address_size 64

	// .globl	_Z9vectorAddPiS_S_i

.visible .entry _Z9vectorAddPiS_S_i(
	.param .u64 .ptr .align 1 _Z9vectorAddPiS_S_i_param_0,
	.param .u64 .ptr .align 1 _Z9vectorAddPiS_S_i_param_1,
	.param .u64 .ptr .align 1 _Z9vectorAddPiS_S_i_param_2,
	.param .u32 _Z9vectorAddPiS_S_i_param_3
)
{
	.reg .pred 	%p<2>;
	.reg .b32 	%r<21>;
	.reg .b64 	%rd<15>;

	ld.param.u64 	%rd4, [_Z9vectorAddPiS_S_i_param_0];
	ld.param.u64 	%rd5, [_Z9vectorAddPiS_S_i_param_1];
	ld.param.u64 	%rd3, [_Z9vectorAddPiS_S_i_param_2];
	cvta.to.global.u64 	%rd1, %rd4;
	cvta.to.global.u64 	%rd2, %rd5;
	mov.u32 	%r8, %tid.x;
	mov.u32 	%r9, %ntid.x;
	mov.u32 	%r10, %ctaid.x;
	mad.lo.s32 	%r1, %r9, %r10, %r8;
	shr.s32 	%r11, %r1, 31;
	shr.u32 	%r12, %r11, 27;
	add.s32 	%r13, %r1, %r12;
	shr.u32 	%r14, %r13, 5;
	and.b32  	%r15, %r14, 1;
	setp.eq.b32 	%p1, %r15, 1;
	@%p1 bra 	$L__BB0_2;
	mul.wide.s32 	%rd9, %r1, 4;
	add.s64 	%rd10, %rd1, %rd9;
	ld.global.u32 	%r17, [%rd10];
	add.s32 	%r20, %r17, 10;
	st.global.u32 	[%rd10], %r20;
	add.s64 	%rd11, %rd2, %rd9;
	ld.global.u32 	%r19, [%rd11];
	bra.uni 	$L__BB0_3;
$L__BB0_2:
	mul.wide.s32 	%rd6, %r1, 4;
	add.s64 	%rd7, %rd2, %rd6;
	ld.global.u32 	%r16, [%rd7];
	add.s32 	%r19, %r16, 20;
	st.global.u32 	[%rd7], %r19;
	add.s64 	%rd8, %rd1, %rd6;
	ld.global.u32 	%r20, [%rd8];
$L__BB0_3:
	cvta.to.global.u64 	%rd12, %rd3;
	add.s32 	%r18, %r19, %r20;
	mul.wide.s32 	%rd13, %r1, 4;
	add.s64 	%rd14, %rd12, %rd13;
	st.global.u32 	[%rd14], %r18;
	ret;

}


// ===== COMPILED SASS (sm_100) =====

	.target	sm_100

	.elftype	@"ET_EXEC"


//--------------------- .note.nv.tkinfo           --------------------------
	.section	.note.nv.tkinfo,"",@"SHT_NOTE"
	.sectionflags	@"SHF_NOTE_NV_TKINFO"
	.tkinfo
        /*0018*/ 	.word	0x00000002
        /*0030*/ 	.string	""
        /*0030*/ 	.string	"ptxas"
        /*0030*/ 	.string	"Cuda compilation tools, release 13.0, V13.0.88"
        /*0030*/ 	.string	"Build cuda_13.0.r13.0/compiler.36424714_0"
        /*0030*/ 	.string	"-arch sm_100 -m 64 "



//--------------------- .note.nv.cuinfo           --------------------------
	.section	.note.nv.cuinfo,"",@"SHT_NOTE"
	.sectionflags	@"SHF_NOTE_NV_CUINFO"
        /*0018*/ 	.short	0x0002
        /*001a*/ 	.short	0x0064
        /*001c*/ 	.short	0x0082
	.zero		2


//--------------------- .nv.info                  --------------------------
	.section	.nv.info,"",@"SHT_CUDA_INFO"
	.align	4


	//----- nvinfo : EIATTR_REGCOUNT
	.align		4
        /*0000*/ 	.byte	0x04, 0x2f
        /*0002*/ 	.short	(.L_1 - .L_0)
	.align		4
.L_0:
        /*0004*/ 	.word	index@(_Z9vectorAddPiS_S_i)
        /*0008*/ 	.word	0x0000000e


	//----- nvinfo : EIATTR_FRAME_SIZE
	.align		4
.L_1:
        /*000c*/ 	.byte	0x04, 0x11
        /*000e*/ 	.short	(.L_3 - .L_2)
	.align		4
.L_2:
        /*0010*/ 	.word	index@(_Z9vectorAddPiS_S_i)
        /*0014*/ 	.word	0x00000000


	//----- nvinfo : EIATTR_MIN_STACK_SIZE
	.align		4
.L_3:
        /*0018*/ 	.byte	0x04, 0x12
        /*001a*/ 	.short	(.L_5 - .L_4)
	.align		4
.L_4:
        /*001c*/ 	.word	index@(_Z9vectorAddPiS_S_i)
        /*0020*/ 	.word	0x00000000
.L_5:


//--------------------- .nv.compat                --------------------------
	.section	.nv.compat,"",@"SHT_CUDA_COMPAT_INFO"
	.align	4
        /*0000*/ 	.byte	0x02, 0x09, 0x00, 0x00, 0x02, 0x02, 0x01, 0x00, 0x02, 0x05, 0x05, 0x00, 0x03, 0x07, 0x01, 0x01
        /*0010*/ 	.byte	0x02, 0x03, 0x00, 0x00, 0x02, 0x06, 0x01, 0x00, 0x04, 0x0b, 0x08, 0x00, 0x09, 0x00, 0x00, 0x00
        /*0020*/ 	.byte	0x00, 0x00, 0x00, 0x00


//--------------------- .nv.info._Z9vectorAddPiS_S_i --------------------------
	.section	.nv.info._Z9vectorAddPiS_S_i,"",@"SHT_CUDA_INFO"
	.sectionflags	@""
	.align	4


	//----- nvinfo : EIATTR_CUDA_API_VERSION
	.align		4
        /*0000*/ 	.byte	0x04, 0x37
        /*0002*/ 	.short	(.L_7 - .L_6)
.L_6:
        /*0004*/ 	.word	0x00000082


	//----- nvinfo : EIATTR_KPARAM_INFO
	.align		4
.L_7:
        /*0008*/ 	.byte	0x04, 0x17
        /*000a*/ 	.short	(.L_9 - .L_8)
.L_8:
        /*000c*/ 	.word	0x00000000
        /*0010*/ 	.short	0x0003
        /*0012*/ 	.short	0x0018
        /*0014*/ 	.byte	0x00, 0xf0, 0x11, 0x00


	//----- nvinfo : EIATTR_KPARAM_INFO
	.align		4
.L_9:
        /*0018*/ 	.byte	0x04, 0x17
        /*001a*/ 	.short	(.L_11 - .L_10)
.L_10:
        /*001c*/ 	.word	0x00000000
        /*0020*/ 	.short	0x0002
        /*0022*/ 	.short	0x0010
        /*0024*/ 	.byte	0x00, 0xf5, 0x21, 0x00


	//----- nvinfo : EIATTR_KPARAM_INFO
	.align		4
.L_11:
        /*0028*/ 	.byte	0x04, 0x17
        /*002a*/ 	.short	(.L_13 - .L_12)
.L_12:
        /*002c*/ 	.word	0x00000000
        /*0030*/ 	.short	0x0001
        /*0032*/ 	.short	0x0008
        /*0034*/ 	.byte	0x00, 0xf5, 0x21, 0x00


	//----- nvinfo : EIATTR_KPARAM_INFO
	.align		4
.L_13:
        /*0038*/ 	.byte	0x04, 0x17
        /*003a*/ 	.short	(.L_15 - .L_14)
.L_14:
        /*003c*/ 	.word	0x00000000
        /*0040*/ 	.short	0x0000
        /*0042*/ 	.short	0x0000
        /*0044*/ 	.byte	0x00, 0xf5, 0x21, 0x00


	//----- nvinfo : EIATTR_SPARSE_MMA_MASK
	.align		4
.L_15:
        /*0048*/ 	.byte	0x03, 0x50
        /*004a*/ 	.short	0x0000


	//----- nvinfo : EIATTR_MAXREG_COUNT
	.align		4
        /*004c*/ 	.byte	0x03, 0x1b
        /*004e*/ 	.short	0x00ff


	//----- nvinfo : EIATTR_MERCURY_ISA_VERSION
	.align		4
        /*0050*/ 	.byte	0x03, 0x5f
        /*0052*/ 	.short	0x0101


	//----- nvinfo : EIATTR_VRC_CTA_INIT_COUNT
	.align		4
        /*0054*/ 	.byte	0x02, 0x4a
	.zero		1
	.zero		1


	//----- nvinfo : EIATTR_EXIT_INSTR_OFFSETS
	.align		4
        /*0058*/ 	.byte	0x04, 0x1c
        /*005a*/ 	.short	(.L_17 - .L_16)


	//   ....[0]....
.L_16:
        /*005c*/ 	.word	0x000001b0


	//----- nvinfo : EIATTR_CBANK_PARAM_SIZE
	.align		4
.L_17:
        /*0060*/ 	.byte	0x03, 0x19
        /*0062*/ 	.short	0x001c


	//----- nvinfo : EIATTR_PARAM_CBANK
	.align		4
        /*0064*/ 	.byte	0x04, 0x0a
        /*0066*/ 	.short	(.L_19 - .L_18)
	.align		4
.L_18:
        /*0068*/ 	.word	index@(.nv.constant0._Z9vectorAddPiS_S_i)
        /*006c*/ 	.short	0x0380
        /*006e*/ 	.short	0x001c


	//----- nvinfo : EIATTR_SW_WAR
	.align		4
.L_19:
        /*0070*/ 	.byte	0x04, 0x36
        /*0072*/ 	.short	(.L_21 - .L_20)
.L_20:
        /*0074*/ 	.word	0x00000008
.L_21:


//--------------------- .nv.callgraph             --------------------------
	.section	.nv.callgraph,"",@"SHT_CUDA_CALLGRAPH"
	.align	4
	.sectionentsize	8
	.align		4
        /*0000*/ 	.word	0x00000000
	.align		4
        /*0004*/ 	.word	0xffffffff
	.align		4
        /*0008*/ 	.word	0x00000000
	.align		4
        /*000c*/ 	.word	0xfffffffe
	.align		4
        /*0010*/ 	.word	0x00000000
	.align		4
        /*0014*/ 	.word	0xfffffffd
	.align		4
        /*0018*/ 	.word	0x00000000
	.align		4
        /*001c*/ 	.word	0xfffffffc


//--------------------- .text._Z9vectorAddPiS_S_i --------------------------
	.section	.text._Z9vectorAddPiS_S_i,"ax",@progbits
	.align	128
        .global         _Z9vectorAddPiS_S_i
        .type           _Z9vectorAddPiS_S_i,@function
        .size           _Z9vectorAddPiS_S_i,(.L_x_1 - _Z9vectorAddPiS_S_i)
        .other          _Z9vectorAddPiS_S_i,@"STO_CUDA_ENTRY STV_DEFAULT"
_Z9vectorAddPiS_S_i:
.text._Z9vectorAddPiS_S_i:
[----:B------:R-:W-:Y:S01]  /*0000*/  LDC R1, c[0x0][0x37c] ;  /* 0x0000df00ff017b82 */ /* 0x000fe20000000800 */
[----:B------:R-:W0:Y:S01]  /*0010*/  S2R R9, SR_TID.X ;  /* 0x0000000000097919 */ /* 0x000e220000002100 */
[----:B------:R-:W0:Y:S06]  /*0020*/  LDCU UR4, c[0x0][0x360] ;  /* 0x00006c00ff0477ac */ /* 0x000e2c0008000800 */
[----:B------:R-:W1:Y:S01]  /*0030*/  LDC.64 R2, c[0x0][0x380] ;  /* 0x0000e000ff027b82 */ /* 0x000e620000000a00 */
[----:B------:R-:W0:Y:S07]  /*0040*/  S2R R0, SR_CTAID.X ;  /* 0x0000000000007919 */ /* 0x000e2e0000002500 */
[----:B------:R-:W2:Y:S01]  /*0050*/  LDC.64 R4, c[0x0][0x388] ;  /* 0x0000e200ff047b82 */ /* 0x000ea20000000a00 */
[----:B0-----:R-:W-:Y:S01]  /*0060*/  IMAD R9, R0, UR4, R9 ;  /* 0x0000000400097c24 */ /* 0x001fe2000f8e0209 */
[----:B------:R-:W0:Y:S03]  /*0070*/  LDCU.64 UR4, c[0x0][0x358] ;  /* 0x00006b00ff0477ac */ /* 0x000e260008000a00 */
[----:B-1----:R-:W-:Y:S01]  /*0080*/  IMAD.WIDE R2, R9, 0x4, R2 ;  /* 0x0000000409027825 */ /* 0x002fe200078e0202 */
[----:B------:R-:W-:-:S04]  /*0090*/  SHF.R.S32.HI R0, RZ, 0x1f, R9 ;  /* 0x0000001fff007819 */ /* 0x000fc80000011409 */
[----:B------:R-:W-:-:S04]  /*00a0*/  LEA.HI R0, R0, R9, RZ, 0x5 ;  /* 0x0000000900007211 */ /* 0x000fc800078f28ff */
[----:B------:R-:W-:-:S04]  /*00b0*/  SHF.R.U32.HI R0, RZ, 0x5, R0 ;  /* 0x00000005ff007819 */ /* 0x000fc80000011600 */
[----:B------:R-:W-:-:S04]  /*00c0*/  LOP3.LUT R0, R0, 0x1, RZ, 0xc0, !PT ;  /* 0x0000000100007812 */ /* 0x000fc800078ec0ff */
[----:B------:R-:W-:-:S13]  /*00d0*/  ISETP.NE.U32.AND P0, PT, R0, 0x1, PT ;  /* 0x000000010000780c */ /* 0x000fda0003f05070 */
[----:B0-----:R-:W3:Y:S01]  /*00e0*/  @P0 LDG.E R0, desc[UR4][R2.64] ;  /* 0x0000000402000981 */ /* 0x001ee2000c1e1900 */
[----:B--2---:R-:W-:-:S04]  /*00f0*/  IMAD.WIDE R4, R9, 0x4, R4 ;  /* 0x0000000409047825 */ /* 0x004fc800078e0204 */
[----:B---3--:R-:W-:-:S05]  /*0100*/  @P0 VIADD R11, R0, 0xa ;  /* 0x0000000a000b0836 */ /* 0x008fca0000000000 */
[----:B------:R-:W-:Y:S04]  /*0110*/  @P0 STG.E desc[UR4][R2.64], R11 ;  /* 0x0000000b02000986 */ /* 0x000fe8000c101904 */
[----:B------:R-:W2:Y:S04]  /*0120*/  @P0 LDG.E R0, desc[UR4][R4.64] ;  /* 0x0000000404000981 */ /* 0x000ea8000c1e1900 */
[----:B------:R-:W3:Y:S02]  /*0130*/  @!P0 LDG.E R6, desc[UR4][R4.64] ;  /* 0x0000000404068981 */ /* 0x000ee4000c1e1900 */
[----:B---3--:R-:W-:-:S02]  /*0140*/  @!P0 IADD3 R0, PT, PT, R6, 0x14, RZ ;  /* 0x0000001406008810 */ /* 0x008fc40007ffe0ff */
[----:B------:R-:W0:Y:S03]  /*0150*/  LDC.64 R6, c[0x0][0x390] ;  /* 0x0000e400ff067b82 */ /* 0x000e260000000a00 */
[----:B------:R-:W-:Y:S04]  /*0160*/  @!P0 STG.E desc[UR4][R4.64], R0 ;  /* 0x0000000004008986 */ /* 0x000fe8000c101904 */
[----:B------:R-:W2:Y:S01]  /*0170*/  @!P0 LDG.E R11, desc[UR4][R2.64] ;  /* 0x00000004020b8981 */ /* 0x000ea2000c1e1900 */
[----:B0-----:R-:W-:-:S04]  /*0180*/  IMAD.WIDE R6, R9, 0x4, R6 ;  /* 0x0000000409067825 */ /* 0x001fc800078e0206 */
[----:B--2---:R-:W-:-:S05]  /*0190*/  IMAD.IADD R9, R0, 0x1, R11 ;  /* 0x0000000100097824 */ /* 0x004fca00078e020b */
[----:B------:R-:W-:Y:S01]  /*01a0*/  STG.E desc[UR4][R6.64], R9 ;  /* 0x0000000906007986 */ /* 0x000fe2000c101904 */
[----:B------:R-:W-:Y:S05]  /*01b0*/  EXIT ;  /* 0x000000000000794d */ /* 0x000fea0003800000 */
.L_x_0:
[----:B------:R-:W-:-:S00]  /*01c0*/  BRA `(.L_x_0) ;  /* 0xfffffffc00fc7947 */ /* 0x000fc0000383ffff */
[----:B------:R-:W-:-:S00]  /*01d0*/  NOP ;  /* 0x0000000000007918 */ /* 0x000fc00000000000 */
        /* <DEDUP_REMOVED lines=10> */
.L_x_1:


//--------------------- .nv.shared.reserved.0     --------------------------
	.section	.nv.shared.reserved.0,"aw",@nobits
	.weak		__nv_reservedSMEM_offset_0_alias
	.size		__nv_reservedSMEM_offset_0_alias, 0, 64
	.other		__nv_reservedSMEM_offset_0_alias,@"STO_CUDA_RESERVED_SHARED STV_DEFAULT"
__nv_reservedSMEM_offset_0_alias:
	.zero		0
	.zero		64


//--------------------- .nv.constant0._Z9vectorAddPiS_S_i --------------------------
	.section	.nv.constant0._Z9vectorAddPiS_S_i,"a",@progbits
	.sectionflags	@""
	.align	4
.nv.constant0._Z9vectorAddPiS_S_i:
	.zero		924


//--------------------- SYMBOLS --------------------------

	.type		.nv.reservedSmem.offset0,@object
	.size		.nv.reservedSmem.offset0,0x4
